//
// Generated by NVIDIA NVVM Compiler
//
// Compiler Build ID: CL-36424714
// Cuda compilation tools, release 13.0, V13.0.88
// Based on NVVM 20.0.0
//

.version 9.0
.target sm_100
.address_size 64

	// .globl	_Z14sumArraysOnGpuPfS_S_

.visible .entry _Z14sumArraysOnGpuPfS_S_(
	.param .u64 .ptr .align 1 _Z14sumArraysOnGpuPfS_S__param_0,
	.param .u64 .ptr .align 1 _Z14sumArraysOnGpuPfS_S__param_1,
	.param .u64 .ptr .align 1 _Z14sumArraysOnGpuPfS_S__param_2
)
{
	.reg .b32 	%r<2>;
	.reg .b32 	%f<4>;
	.reg .b64 	%rd<11>;

	ld.param.u64 	%rd1, [_Z14sumArraysOnGpuPfS_S__param_0];
	ld.param.u64 	%rd2, [_Z14sumArraysOnGpuPfS_S__param_1];
	ld.param.u64 	%rd3, [_Z14sumArraysOnGpuPfS_S__param_2];
	cvta.to.global.u64 	%rd4, %rd3;
	cvta.to.global.u64 	%rd5, %rd2;
	cvta.to.global.u64 	%rd6, %rd1;
	mov.u32 	%r1, %tid.x;
	mul.wide.u32 	%rd7, %r1, 4;
	add.s64 	%rd8, %rd6, %rd7;
	ld.global.f32 	%f1, [%rd8];
	add.s64 	%rd9, %rd5, %rd7;
	ld.global.f32 	%f2, [%rd9];
	add.f32 	%f3, %f1, %f2;
	add.s64 	%rd10, %rd4, %rd7;
	st.global.f32 	[%rd10], %f3;
	ret;

}
	// .globl	_Z19mathOperationsOnGPUPfS_S_i
.visible .entry _Z19mathOperationsOnGPUPfS_S_i(
	.param .u64 .ptr .align 1 _Z19mathOperationsOnGPUPfS_S_i_param_0,
	.param .u64 .ptr .align 1 _Z19mathOperationsOnGPUPfS_S_i_param_1,
	.param .u64 .ptr .align 1 _Z19mathOperationsOnGPUPfS_S_i_param_2,
	.param .u32 _Z19mathOperationsOnGPUPfS_S_i_param_3
)
{
	.reg .pred 	%p<8>;
	.reg .b32 	%r<11>;
	.reg .b32 	%f<18>;
	.reg .b64 	%rd<12>;
	.reg .b64 	%fd<5>;

	ld.param.u64 	%rd3, [_Z19mathOperationsOnGPUPfS_S_i_param_0];
	ld.param.u64 	%rd4, [_Z19mathOperationsOnGPUPfS_S_i_param_1];
	ld.param.u64 	%rd5, [_Z19mathOperationsOnGPUPfS_S_i_param_2];
	ld.param.u32 	%r4, [_Z19mathOperationsOnGPUPfS_S_i_param_3];
	mov.u32 	%r1, %tid.x;
	setp.lt.s32 	%p1, %r4, 1;
	@%p1 bra 	$L__BB1_14;
	cvta.to.global.u64 	%rd6, %rd3;
	cvta.to.global.u64 	%rd7, %rd4;
	mul.wide.u32 	%rd8, %r1, 4;
	add.s64 	%rd1, %rd6, %rd8;
	add.s64 	%rd2, %rd7, %rd8;
	mov.b32 	%r10, 0;
$L__BB1_2:
	mul.hi.u32 	%r7, %r10, -1431655765;
	shr.u32 	%r8, %r7, 2;
	mul.lo.s32 	%r9, %r8, 6;
	sub.s32 	%r6, %r10, %r9;
	setp.gt.s32 	%p2, %r6, 2;
	@%p2 bra 	$L__BB1_6;
	setp.eq.s32 	%p5, %r6, 0;
	@%p5 bra 	$L__BB1_9;
	setp.eq.s32 	%p6, %r6, 1;
	@%p6 bra 	$L__BB1_5;
	bra.uni 	$L__BB1_10;
$L__BB1_5:
	ld.global.f32 	%f13, [%rd1];
	sub.f32 	%f16, %f16, %f13;
	bra.uni 	$L__BB1_13;
$L__BB1_6:
	setp.eq.s32 	%p3, %r6, 3;
	@%p3 bra 	$L__BB1_11;
	setp.eq.s32 	%p4, %r6, 4;
	@%p4 bra 	$L__BB1_8;
	bra.uni 	$L__BB1_12;
$L__BB1_8:
	cvt.f64.f32 	%fd1, %f16;
	mul.f64 	%fd2, %fd1, 0d3FC999999999999A;
	cvt.rn.f32.f64 	%f16, %fd2;
	bra.uni 	$L__BB1_13;
$L__BB1_9:
	ld.global.f32 	%f14, [%rd2];
	add.f32 	%f16, %f16, %f14;
	bra.uni 	$L__BB1_13;
$L__BB1_10:
	add.f32 	%f16, %f16, 0f41100000;
	bra.uni 	$L__BB1_13;
$L__BB1_11:
	cvt.f64.f32 	%fd3, %f16;
	add.f64 	%fd4, %fd3, 0dC0C1F9AB851EB852;
	cvt.rn.f32.f64 	%f16, %fd4;
	bra.uni 	$L__BB1_13;
$L__BB1_12:
	ld.global.f32 	%f12, [%rd1];
	fma.rn.f32 	%f16, %f12, 0fBA800000, %f16;
$L__BB1_13:
	add.s32 	%r10, %r10, 1;
	setp.ne.s32 	%p7, %r10, %r4;
	@%p7 bra 	$L__BB1_2;
$L__BB1_14:
	cvta.to.global.u64 	%rd9, %rd5;
	mul.wide.u32 	%rd10, %r1, 4;
	add.s64 	%rd11, %rd9, %rd10;
	st.global.f32 	[%rd11], %f16;
	ret;

}


// ===== COMPILED SASS (sm_100) =====

	.target	sm_100

	.elftype	@"ET_EXEC"


//--------------------- .note.nv.tkinfo           --------------------------
	.section	.note.nv.tkinfo,"",@"SHT_NOTE"
	.sectionflags	@"SHF_NOTE_NV_TKINFO"
	.tkinfo
        /*0018*/ 	.word	0x00000002
        /*0030*/ 	.string	""
        /*0030*/ 	.string	"ptxas"
        /*0030*/ 	.string	"Cuda compilation tools, release 13.0, V13.0.88"
        /*0030*/ 	.string	"Build cuda_13.0.r13.0/compiler.36424714_0"
        /*0030*/ 	.string	"-arch sm_100 -m 64 "



//--------------------- .note.nv.cuinfo           --------------------------
	.section	.note.nv.cuinfo,"",@"SHT_NOTE"
	.sectionflags	@"SHF_NOTE_NV_CUINFO"
        /*0018*/ 	.short	0x0002
        /*001a*/ 	.short	0x0064
        /*001c*/ 	.short	0x0082
	.zero		2


//--------------------- .nv.info                  --------------------------
	.section	.nv.info,"",@"SHT_CUDA_INFO"
	.align	4


	//----- nvinfo : EIATTR_REGCOUNT
	.align		4
        /*0000*/ 	.byte	0x04, 0x2f
        /*0002*/ 	.short	(.L_1 - .L_0)
	.align		4
.L_0:
        /*0004*/ 	.word	index@(_Z14sumArraysOnGpuPfS_S_)
        /*0008*/ 	.word	0x0000000c


	//----- nvinfo : EIATTR_FRAME_SIZE
	.align		4
.L_1:
        /*000c*/ 	.byte	0x04, 0x11
        /*000e*/ 	.short	(.L_3 - .L_2)
	.align		4
.L_2:
        /*0010*/ 	.word	index@(_Z14sumArraysOnGpuPfS_S_)
        /*0014*/ 	.word	0x00000000


	//----- nvinfo : EIATTR_REGCOUNT
	.align		4
.L_3:
        /*0018*/ 	.byte	0x04, 0x2f
        /*001a*/ 	.short	(.L_5 - .L_4)
	.align		4
.L_4:
        /*001c*/ 	.word	index@(_Z19mathOperationsOnGPUPfS_S_i)
        /*0020*/ 	.word	0x0000000d


	//----- nvinfo : EIATTR_FRAME_SIZE
	.align		4
.L_5:
        /*0024*/ 	.byte	0x04, 0x11
        /*0026*/ 	.short	(.L_7 - .L_6)
	.align		4
.L_6:
        /*0028*/ 	.word	index@(_Z19mathOperationsOnGPUPfS_S_i)
        /*002c*/ 	.word	0x00000000


	//----- nvinfo : EIATTR_MIN_STACK_SIZE
	.align		4
.L_7:
        /*0030*/ 	.byte	0x04, 0x12
        /*0032*/ 	.short	(.L_9 - .L_8)
	.align		4
.L_8:
        /*0034*/ 	.word	index@(_Z19mathOperationsOnGPUPfS_S_i)
        /*0038*/ 	.word	0x00000000


	//----- nvinfo : EIATTR_MIN_STACK_SIZE
	.align		4
.L_9:
        /*003c*/ 	.byte	0x04, 0x12
        /*003e*/ 	.short	(.L_11 - .L_10)
	.align		4
.L_10:
        /*0040*/ 	.word	index@(_Z14sumArraysOnGpuPfS_S_)
        /*0044*/ 	.word	0x00000000
.L_11:


//--------------------- .nv.compat                --------------------------
	.section	.nv.compat,"",@"SHT_CUDA_COMPAT_INFO"
	.align	4
        /*0000*/ 	.byte	0x02, 0x09, 0x00, 0x00, 0x02, 0x02, 0x01, 0x00, 0x02, 0x05, 0x05, 0x00, 0x03, 0x07, 0x01, 0x01
        /*0010*/ 	.byte	0x02, 0x03, 0x00, 0x00, 0x02, 0x06, 0x01, 0x00, 0x04, 0x0b, 0x08, 0x00, 0x01, 0x00, 0x00, 0x00
        /*0020*/ 	.byte	0x00, 0x00, 0x00, 0x00


//--------------------- .nv.info._Z19mathOperationsOnGPUPfS_S_i --------------------------
	.section	.nv.info._Z19mathOperationsOnGPUPfS_S_i,"",@"SHT_CUDA_INFO"
	.sectionflags	@""
	.align	4


	//----- nvinfo : EIATTR_CUDA_API_VERSION
	.align		4
        /*0000*/ 	.byte	0x04, 0x37
        /*0002*/ 	.short	(.L_13 - .L_12)
.L_12:
        /*0004*/ 	.word	0x00000082


	//----- nvinfo : EIATTR_KPARAM_INFO
	.align		4
.L_13:
        /*0008*/ 	.byte	0x04, 0x17
        /*000a*/ 	.short	(.L_15 - .L_14)
.L_14:
        /*000c*/ 	.word	0x00000000
        /*0010*/ 	.short	0x0003
        /*0012*/ 	.short	0x0018
        /*0014*/ 	.byte	0x00, 0xf0, 0x11, 0x00


	//----- nvinfo : EIATTR_KPARAM_INFO
	.align		4
.L_15:
        /*0018*/ 	.byte	0x04, 0x17
        /*001a*/ 	.short	(.L_17 - .L_16)
.L_16:
        /*001c*/ 	.word	0x00000000
        /*0020*/ 	.short	0x0002
        /*0022*/ 	.short	0x0010
        /*0024*/ 	.byte	0x00, 0xf5, 0x21, 0x00


	//----- nvinfo : EIATTR_KPARAM_INFO
	.align		4
.L_17:
        /*0028*/ 	.byte	0x04, 0x17
        /*002a*/ 	.short	(.L_19 - .L_18)
.L_18:
        /*002c*/ 	.word	0x00000000
        /*0030*/ 	.short	0x0001
        /*0032*/ 	.short	0x0008
        /*0034*/ 	.byte	0x00, 0xf5, 0x21, 0x00


	//----- nvinfo : EIATTR_KPARAM_INFO
	.align		4
.L_19:
        /*0038*/ 	.byte	0x04, 0x17
        /*003a*/ 	.short	(.L_21 - .L_20)
.L_20:
        /*003c*/ 	.word	0x00000000
        /*0040*/ 	.short	0x0000
        /*0042*/ 	.short	0x0000
        /*0044*/ 	.byte	0x00, 0xf5, 0x21, 0x00


	//----- nvinfo : EIATTR_SPARSE_MMA_MASK
	.align		4
.L_21:
        /*0048*/ 	.byte	0x03, 0x50
        /*004a*/ 	.short	0x0000


	//----- nvinfo : EIATTR_MAXREG_COUNT
	.align		4
        /*004c*/ 	.byte	0x03, 0x1b
        /*004e*/ 	.short	0x00ff


	//----- nvinfo : EIATTR_MERCURY_ISA_VERSION
	.align		4
        /*0050*/ 	.byte	0x03, 0x5f
        /*0052*/ 	.short	0x0101


	//----- nvinfo : EIATTR_VRC_CTA_INIT_COUNT
	.align		4
        /*0054*/ 	.byte	0x02, 0x4a
	.zero		1
	.zero		1


	//----- nvinfo : EIATTR_EXIT_INSTR_OFFSETS
	.align		4
        /*0058*/ 	.byte	0x04, 0x1c
        /*005a*/ 	.short	(.L_23 - .L_22)


	//   ....[0]....
.L_22:
        /*005c*/ 	.word	0x00000390


	//----- nvinfo : EIATTR_INDIRECT_BRANCH_TARGETS
	.align		4
.L_23:
        /*0060*/ 	.byte	0x04, 0x34
        /*0062*/ 	.short	(.L_25 - .L_24)


	//   ....[0]....
.L_24:
        /*0064*/ 	.word	.L_x_6@srel
        /*0068*/ 	.short	0x0
        /*006a*/ 	.short	0x0
        /*006c*/ 	.word	0x3
        /*0070*/ 	.word	.L_x_7@srel
        /*0074*/ 	.word	.L_x_8@srel
        /*0078*/ 	.word	.L_x_9@srel


	//   ....[1]....
        /*007c*/ 	.word	.L_x_10@srel
        /*0080*/ 	.short	0x0
        /*0082*/ 	.short	0x0
        /*0084*/ 	.word	0x3
        /*0088*/ 	.word	.L_x_11@srel
        /*008c*/ 	.word	.L_x_12@srel
        /*0090*/ 	.word	.L_x_13@srel


	//----- nvinfo : EIATTR_CBANK_PARAM_SIZE
	.align		4
.L_25:
        /*0094*/ 	.byte	0x03, 0x19
        /*0096*/ 	.short	0x001c


	//----- nvinfo : EIATTR_PARAM_CBANK
	.align		4
        /*0098*/ 	.byte	0x04, 0x0a
        /*009a*/ 	.short	(.L_27 - .L_26)
	.align		4
.L_26:
        /*009c*/ 	.word	index@(.nv.constant0._Z19mathOperationsOnGPUPfS_S_i)
        /*00a0*/ 	.short	0x0380
        /*00a2*/ 	.short	0x001c


	//----- nvinfo : EIATTR_SW_WAR
	.align		4
.L_27:
        /*00a4*/ 	.byte	0x04, 0x36
        /*00a6*/ 	.short	(.L_29 - .L_28)
.L_28:
        /*00a8*/ 	.word	0x00000008
.L_29:


//--------------------- .nv.info._Z14sumArraysOnGpuPfS_S_ --------------------------
	.section	.nv.info._Z14sumArraysOnGpuPfS_S_,"",@"SHT_CUDA_INFO"
	.sectionflags	@""
	.align	4


	//----- nvinfo : EIATTR_CUDA_API_VERSION
	.align		4
        /*0000*/ 	.byte	0x04, 0x37
        /*0002*/ 	.short	(.L_31 - .L_30)
.L_30:
        /*0004*/ 	.word	0x00000082


	//----- nvinfo : EIATTR_KPARAM_INFO
	.align		4
.L_31:
        /*0008*/ 	.byte	0x04, 0x17
        /*000a*/ 	.short	(.L_33 - .L_32)
.L_32:
        /*000c*/ 	.word	0x00000000
        /*0010*/ 	.short	0x0002
        /*0012*/ 	.short	0x0010
        /*0014*/ 	.byte	0x00, 0xf5, 0x21, 0x00


	//----- nvinfo : EIATTR_KPARAM_INFO
	.align		4
.L_33:
        /*0018*/ 	.byte	0x04, 0x17
        /*001a*/ 	.short	(.L_35 - .L_34)
.L_34:
        /*001c*/ 	.word	0x00000000
        /*0020*/ 	.short	0x0001
        /*0022*/ 	.short	0x0008
        /*0024*/ 	.byte	0x00, 0xf5, 0x21, 0x00


	//----- nvinfo : EIATTR_KPARAM_INFO
	.align		4
.L_35:
        /*0028*/ 	.byte	0x04, 0x17
        /*002a*/ 	.short	(.L_37 - .L_36)
.L_36:
        /*002c*/ 	.word	0x00000000
        /*0030*/ 	.short	0x0000
        /*0032*/ 	.short	0x0000
        /*0034*/ 	.byte	0x00, 0xf5, 0x21, 0x00


	//----- nvinfo : EIATTR_SPARSE_MMA_MASK
	.align		4
.L_37:
        /*0038*/ 	.byte	0x03, 0x50
        /*003a*/ 	.short	0x0000


	//----- nvinfo : EIATTR_MAXREG_COUNT
	.align		4
        /*003c*/ 	.byte	0x03, 0x1b
        /*003e*/ 	.short	0x00ff


	//----- nvinfo : EIATTR_MERCURY_ISA_VERSION
	.align		4
        /*0040*/ 	.byte	0x03, 0x5f
        /*0042*/ 	.short	0x0101


	//----- nvinfo : EIATTR_VRC_CTA_INIT_COUNT
	.align		4
        /*0044*/ 	.byte	0x02, 0x4a
	.zero		1
	.zero		1


	//----- nvinfo : EIATTR_EXIT_INSTR_OFFSETS
	.align		4
        /*0048*/ 	.byte	0x04, 0x1c
        /*004a*/ 	.short	(.L_39 - .L_38)


	//   ....[0]....
.L_38:
        /*004c*/ 	.word	0x000000d0


	//----- nvinfo : EIATTR_CBANK_PARAM_SIZE
	.align		4
.L_39:
        /*0050*/ 	.byte	0x03, 0x19
        /*0052*/ 	.short	0x0018


	//----- nvinfo : EIATTR_PARAM_CBANK
	.align		4
        /*0054*/ 	.byte	0x04, 0x0a
        /*0056*/ 	.short	(.L_41 - .L_40)
	.align		4
.L_40:
        /*0058*/ 	.word	index@(.nv.constant0._Z14sumArraysOnGpuPfS_S_)
        /*005c*/ 	.short	0x0380
        /*005e*/ 	.short	0x0018


	//----- nvinfo : EIATTR_SW_WAR
	.align		4
.L_41:
        /*0060*/ 	.byte	0x04, 0x36
        /*0062*/ 	.short	(.L_43 - .L_42)
.L_42:
        /*0064*/ 	.word	0x00000008
.L_43:


//--------------------- .nv.callgraph             --------------------------
	.section	.nv.callgraph,"",@"SHT_CUDA_CALLGRAPH"
	.align	4
	.sectionentsize	8
	.align		4
        /*0000*/ 	.word	0x00000000
	.align		4
        /*0004*/ 	.word	0xffffffff
	.align		4
        /*0008*/ 	.word	0x00000000
	.align		4
        /*000c*/ 	.word	0xfffffffe
	.align		4
        /*0010*/ 	.word	0x00000000
	.align		4
        /*0014*/ 	.word	0xfffffffd
	.align		4
        /*0018*/ 	.word	0x00000000
	.align		4
        /*001c*/ 	.word	0xfffffffc


//--------------------- .nv.constant2._Z19mathOperationsOnGPUPfS_S_i --------------------------
	.section	.nv.constant2._Z19mathOperationsOnGPUPfS_S_i,"a",@progbits
	.sectionflags	@""
	.align	4
.nv.constant2._Z19mathOperationsOnGPUPfS_S_i:
        /*0000*/ 	.byte	0xc0, 0x01, 0x00, 0x00, 0x90, 0x01, 0x00, 0x00, 0xf0, 0x01, 0x00, 0x00, 0xd0, 0x02, 0x00, 0x00
        /*0010*/ 	.byte	0x70, 0x02, 0x00, 0x00, 0x30, 0x03, 0x00, 0x00


//--------------------- .text._Z19mathOperationsOnGPUPfS_S_i --------------------------
	.section	.text._Z19mathOperationsOnGPUPfS_S_i,"ax",@progbits
	.align	128
        .global         _Z19mathOperationsOnGPUPfS_S_i
        .type           _Z19mathOperationsOnGPUPfS_S_i,@function
        .size           _Z19mathOperationsOnGPUPfS_S_i,(.L_x_14 - _Z19mathOperationsOnGPUPfS_S_i)
        .other          _Z19mathOperationsOnGPUPfS_S_i,@"STO_CUDA_ENTRY STV_DEFAULT"
_Z19mathOperationsOnGPUPfS_S_i:
.text._Z19mathOperationsOnGPUPfS_S_i:
[----:B------:R-:W-:Y:S01]  /*0000*/  LDC R1, c[0x0][0x37c] ;  /* 0x0000df00ff017b82 */ /* 0x000fe20000000800 */
[----:B------:R-:W0:Y:S01]  /*0010*/  LDCU UR6, c[0x0][0x398] ;  /* 0x00007300ff0677ac */ /* 0x000e220008000800 */
[----:B------:R-:W1:Y:S01]  /*0020*/  S2R R0, SR_TID.X ;  /* 0x0000000000007919 */ /* 0x000e620000002100 */
[----:B------:R-:W2:Y:S01]  /*0030*/  LDCU.64 UR4, c[0x0][0x358] ;  /* 0x00006b00ff0477ac */ /* 0x000ea20008000a00 */
[----:B0-----:R-:W-:-:S09]  /*0040*/  UISETP.GE.AND UP0, UPT, UR6, 0x1, UPT ;  /* 0x000000010600788c */ /* 0x001fd2000bf06270 */
[----:B--2---:R-:W-:Y:S05]  /*0050*/  BRA.U !UP0, `(.L_x_0) ;  /* 0x0000000108c07547 */ /* 0x004fea000b800000 */
[----:B------:R-:W1:Y:S01]  /*0060*/  LDC.64 R2, c[0x0][0x380] ;  /* 0x0000e000ff027b82 */ /* 0x000e620000000a00 */
[----:B------:R-:W-:Y:S01]  /*0070*/  HFMA2 R6, -RZ, RZ, 0, 0 ;  /* 0x00000000ff067431 */ /* 0x000fe200000001ff */
[----:B------:R-:W0:Y:S06]  /*0080*/  LDCU UR8, c[0x0][0x398] ;  /* 0x00007300ff0877ac */ /* 0x000e2c0008000800 */
[----:B------:R-:W2:Y:S01]  /*0090*/  LDC.64 R4, c[0x0][0x388] ;  /* 0x0000e200ff047b82 */ /* 0x000ea20000000a00 */
[----:B-1----:R-:W-:-:S04]  /*00a0*/  IMAD.WIDE.U32 R2, R0, 0x4, R2 ;  /* 0x0000000400027825 */ /* 0x002fc800078e0002 */
[----:B0-2---:R-:W-:-:S07]  /*00b0*/  IMAD.WIDE.U32 R4, R0, 0x4, R4 ;  /* 0x0000000400047825 */ /* 0x005fce00078e0004 */
.L_x_3:
[----:B------:R-:W-:Y:S01]  /*00c0*/  IMAD.HI.U32 R7, R6, -0x55555555, RZ ;  /* 0xaaaaaaab06077827 */ /* 0x000fe200078e00ff */
[----:B-1-3--:R-:W-:-:S04]  /*00d0*/  MOV R10, R9 ;  /* 0x00000009000a7202 */ /* 0x00afc80000000f00 */
[----:B------:R-:W-:-:S05]  /*00e0*/  SHF.R.U32.HI R7, RZ, 0x2, R7 ;  /* 0x00000002ff077819 */ /* 0x000fca0000011607 */
[----:B0-2---:R-:W-:Y:S01]  /*00f0*/  IMAD R8, R7, -0x6, R6 ;  /* 0xfffffffa07087824 */ /* 0x005fe200078e0206 */
[----:B------:R-:W-:-:S04]  /*0100*/  IADD3 R6, PT, PT, R6, 0x1, RZ ;  /* 0x0000000106067810 */ /* 0x000fc80007ffe0ff */
[----:B------:R-:W-:Y:S02]  /*0110*/  ISETP.GT.AND P0, PT, R8, 0x2, PT ;  /* 0x000000020800780c */ /* 0x000fe40003f04270 */
[----:B------:R-:W-:-:S11]  /*0120*/  ISETP.NE.AND P1, PT, R6, UR8, PT ;  /* 0x0000000806007c0c */ /* 0x000fd6000bf25270 */
[----:B------:R-:W-:Y:S05]  /*0130*/  @P0 BRA `(.L_x_1) ;  /* 0x0000000000340947 */ /* 0x000fea0003800000 */
[----:B------:R-:W-:-:S05]  /*0140*/  VIMNMX.U32 R7, PT, PT, R8, 0x2, PT ;  /* 0x0000000208077848 */ /* 0x000fca0003fe0000 */
[----:B------:R-:W-:-:S04]  /*0150*/  IMAD.SHL.U32 R7, R7, 0x4, RZ ;  /* 0x0000000407077824 */ /* 0x000fc800078e00ff */
[----:B------:R-:W0:Y:S02]  /*0160*/  LDC R8, c[0x2][R7] ;  /* 0x0080000007087b82 */ /* 0x000e240000000800 */
[----:B0-----:R-:W-:-:S04]  /*0170*/  SHF.R.S32.HI R9, RZ, 0x1f, R8 ;  /* 0x0000001fff097819 */ /* 0x001fc80000011408 */
.L_x_6:
[----:B------:R-:W-:Y:S05]  /*0180*/  BRX R8 -0x190                          (*"BRANCH_TARGETS .L_x_7,.L_x_8,.L_x_9"*) ;  /* 0xfffffffc089c7949 */ /* 0x000fea000383ffff */
.L_x_8:
[----:B------:R-:W2:Y:S02]  /*0190*/  LDG.E R7, desc[UR4][R2.64] ;  /* 0x0000000402077981 */ /* 0x000ea4000c1e1900 */
[----:B--2---:R-:W-:Y:S01]  /*01a0*/  FADD R9, -R7, R10 ;  /* 0x0000000a07097221 */ /* 0x004fe20000000100 */
[----:B------:R-:W-:Y:S06]  /*01b0*/  BRA `(.L_x_2) ;  /* 0x0000000000647947 */ /* 0x000fec0003800000 */
.L_x_7:
[----:B------:R-:W2:Y:S02]  /*01c0*/  LDG.E R7, desc[UR4][R4.64] ;  /* 0x0000000404077981 */ /* 0x000ea4000c1e1900 */
[----:B--2---:R-:W-:Y:S01]  /*01d0*/  FADD R9, R7, R10 ;  /* 0x0000000a07097221 */ /* 0x004fe20000000000 */
[----:B------:R-:W-:Y:S06]  /*01e0*/  BRA `(.L_x_2) ;  /* 0x0000000000587947 */ /* 0x000fec0003800000 */
.L_x_9:
[----:B------:R-:W-:Y:S01]  /*01f0*/  FADD R9, R10, 9 ;  /* 0x411000000a097421 */ /* 0x000fe20000000000 */
[----:B------:R-:W-:Y:S06]  /*0200*/  BRA `(.L_x_2) ;  /* 0x0000000000507947 */ /* 0x000fec0003800000 */
.L_x_1:
[----:B------:R-:W-:-:S04]  /*0210*/  MOV R7, 0xfffffffd ;  /* 0xfffffffd00077802 */ /* 0x000fc80000000f00 */
[----:B------:R-:W-:-:S05]  /*0220*/  VIADDMNMX.U32 R7, R8, R7, 0x2, PT ;  /* 0x0000000208077446 */ /* 0x000fca0003800007 */
[----:B------:R-:W-:-:S04]  /*0230*/  IMAD.SHL.U32 R7, R7, 0x4, RZ ;  /* 0x0000000407077824 */ /* 0x000fc800078e00ff */
[----:B------:R-:W0:Y:S02]  /*0240*/  LDC R8, c[0x2][R7+0xc] ;  /* 0x0080030007087b82 */ /* 0x000e240000000800 */
[----:B0-----:R-:W-:-:S04]  /*0250*/  SHF.R.S32.HI R9, RZ, 0x1f, R8 ;  /* 0x0000001fff097819 */ /* 0x001fc80000011408 */
.L_x_10:
[----:B------:R-:W-:Y:S05]  /*0260*/  BRX R8 -0x270                          (*"BRANCH_TARGETS .L_x_11,.L_x_12,.L_x_13"*) ;  /* 0xfffffffc08647949 */ /* 0x000fea000383ffff */
.L_x_12:
[----:B------:R-:W0:Y:S01]  /*0270*/  F2F.F64.F32 R8, R10 ;  /* 0x0000000a00087310 */ /* 0x000e220000201800 */
[----:B------:R-:W-:Y:S01]  /*0280*/  UMOV UR6, 0x9999999a ;  /* 0x9999999a00067882 */ /* 0x000fe20000000000 */
[----:B------:R-:W-:Y:S02]  /*0290*/  UMOV UR7, 0x3fc99999 ;  /* 0x3fc9999900077882 */ /* 0x000fe40000000000 */
[----:B0-----:R-:W-:-:S10]  /*02a0*/  DMUL R8, R8, UR6 ;  /* 0x0000000608087c28 */ /* 0x001fd40008000000 */
[----:B------:R0:W1:Y:S01]  /*02b0*/  F2F.F32.F64 R9, R8 ;  /* 0x0000000800097310 */ /* 0x0000620000301000 */
[----:B------:R-:W-:Y:S05]  /*02c0*/  BRA `(.L_x_2) ;  /* 0x0000000000207947 */ /* 0x000fea0003800000 */
.L_x_11:
[----:B------:R-:W0:Y:S01]  /*02d0*/  F2F.F64.F32 R8, R10 ;  /* 0x0000000a00087310 */ /* 0x000e220000201800 */
[----:B------:R-:W-:Y:S01]  /*02e0*/  UMOV UR6, 0x851eb852 ;  /* 0x851eb85200067882 */ /* 0x000fe20000000000 */
[----:B------:R-:W-:Y:S02]  /*02f0*/  UMOV UR7, 0x40c1f9ab ;  /* 0x40c1f9ab00077882 */ /* 0x000fe40000000000 */
[----:B0-----:R-:W-:-:S10]  /*0300*/  DADD R8, R8, -UR6 ;  /* 0x8000000608087e29 */ /* 0x001fd40008000000 */
[----:B------:R2:W3:Y:S01]  /*0310*/  F2F.F32.F64 R9, R8 ;  /* 0x0000000800097310 */ /* 0x0004e20000301000 */
[----:B------:R-:W-:Y:S05]  /*0320*/  BRA `(.L_x_2) ;  /* 0x0000000000087947 */ /* 0x000fea0003800000 */
.L_x_13:
[----:B------:R-:W2:Y:S02]  /*0330*/  LDG.E R9, desc[UR4][R2.64] ;  /* 0x0000000402097981 */ /* 0x000ea4000c1e1900 */
[----:B--2---:R-:W-:-:S07]  /*0340*/  FFMA R9, R9, -0.0009765625, R10 ;  /* 0xba80000009097823 */ /* 0x004fce000000000a */
.L_x_2:
[----:B------:R-:W-:Y:S05]  /*0350*/  @P1 BRA `(.L_x_3) ;  /* 0xfffffffc00581947 */ /* 0x000fea000383ffff */
.L_x_0:
[----:B------:R-:W1:Y:S02]  /*0360*/  LDC.64 R2, c[0x0][0x390] ;  /* 0x0000e400ff027b82 */ /* 0x000e640000000a00 */
[----:B-1----:R-:W-:-:S05]  /*0370*/  IMAD.WIDE.U32 R2, R0, 0x4, R2 ;  /* 0x0000000400027825 */ /* 0x002fca00078e0002 */
[----:B---3--:R-:W-:Y:S01]  /*0380*/  STG.E desc[UR4][R2.64], R9 ;  /* 0x0000000902007986 */ /* 0x008fe2000c101904 */
[----:B------:R-:W-:Y:S05]  /*0390*/  EXIT ;  /* 0x000000000000794d */ /* 0x000fea0003800000 */
.L_x_4:
[----:B------:R-:W-:-:S00]  /*03a0*/  BRA `(.L_x_4) ;  /* 0xfffffffc00fc7947 */ /* 0x000fc0000383ffff */
[----:B------:R-:W-:-:S00]  /*03b0*/  NOP ;  /* 0x0000000000007918 */ /* 0x000fc00000000000 */
        /* <DEDUP_REMOVED lines=12> */
.L_x_14:


//--------------------- .text._Z14sumArraysOnGpuPfS_S_ --------------------------
	.section	.text._Z14sumArraysOnGpuPfS_S_,"ax",@progbits
	.align	128
        .global         _Z14sumArraysOnGpuPfS_S_
        .type           _Z14sumArraysOnGpuPfS_S_,@function
        .size           _Z14sumArraysOnGpuPfS_S_,(.L_x_15 - _Z14sumArraysOnGpuPfS_S_)
        .other          _Z14sumArraysOnGpuPfS_S_,@"STO_CUDA_ENTRY STV_DEFAULT"
_Z14sumArraysOnGpuPfS_S_:
.text._Z14sumArraysOnGpuPfS_S_:
[----:B------:R-:W-:Y:S01]  /*0000*/  LDC R1, c[0x0][0x37c] ;  /* 0x0000df00ff017b82 */ /* 0x000fe20000000800 */
[----:B------:R-:W0:Y:S07]  /*0010*/  S2R R9, SR_TID.X ;  /* 0x0000000000097919 */ /* 0x000e2e0000002100 */
[----:B------:R-:W0:Y:S01]  /*0020*/  LDC.64 R2, c[0x0][0x380] ;  /* 0x0000e000ff027b82 */ /* 0x000e220000000a00 */
[----:B------:R-:W1:Y:S07]  /*0030*/  LDCU.64 UR4, c[0x0][0x358] ;  /* 0x00006b00ff0477ac */ /* 0x000e6e0008000a00 */
[----:B------:R-:W2:Y:S08]  /*0040*/  LDC.64 R4, c[0x0][0x388] ;  /* 0x0000e200ff047b82 */ /* 0x000eb00000000a00 */
[----:B------:R-:W3:Y:S01]  /*0050*/  LDC.64 R6, c[0x0][0x390] ;  /* 0x0000e400ff067b82 */ /* 0x000ee20000000a00 */
[----:B0-----:R-:W-:-:S04]  /*0060*/  IMAD.WIDE.U32 R2, R9, 0x4, R2 ;  /* 0x0000000409027825 */ /* 0x001fc800078e0002 */
[C---:B--2---:R-:W-:Y:S02]  /*0070*/  IMAD.WIDE.U32 R4, R9.reuse, 0x4, R4 ;  /* 0x0000000409047825 */ /* 0x044fe400078e0004 */
[----:B-1----:R-:W2:Y:S04]  /*0080*/  LDG.E R2, desc[UR4][R2.64] ;  /* 0x0000000402027981 */ /* 0x002ea8000c1e1900 */
[----:B------:R-:W2:Y:S01]  /*0090*/  LDG.E R5, desc[UR4][R4.64] ;  /* 0x0000000404057981 */ /* 0x000ea2000c1e1900 */
[----:B---3--:R-:W-:-:S04]  /*00a0*/  IMAD.WIDE.U32 R6, R9, 0x4, R6 ;  /* 0x0000000409067825 */ /* 0x008fc800078e0006 */
[----:B--2---:R-:W-:-:S05]  /*00b0*/  FADD R9, R2, R5 ;  /* 0x0000000502097221 */ /* 0x004fca0000000000 */
[----:B------:R-:W-:Y:S01]  /*00c0*/  STG.E desc[UR4][R6.64], R9 ;  /* 0x0000000906007986 */ /* 0x000fe2000c101904 */
[----:B------:R-:W-:Y:S05]  /*00d0*/  EXIT ;  /* 0x000000000000794d */ /* 0x000fea0003800000 */
.L_x_5:
        /* <DEDUP_REMOVED lines=10> */
.L_x_15:


//--------------------- .nv.shared.reserved.0     --------------------------
	.section	.nv.shared.reserved.0,"aw",@nobits
	.weak		__nv_reservedSMEM_offset_0_alias
	.size		__nv_reservedSMEM_offset_0_alias, 0, 64
	.other		__nv_reservedSMEM_offset_0_alias,@"STO_CUDA_RESERVED_SHARED STV_DEFAULT"
__nv_reservedSMEM_offset_0_alias:
	.zero		0
	.zero		64


//--------------------- .nv.constant0._Z19mathOperationsOnGPUPfS_S_i --------------------------
	.section	.nv.constant0._Z19mathOperationsOnGPUPfS_S_i,"a",@progbits
	.sectionflags	@""
	.align	4
.nv.constant0._Z19mathOperationsOnGPUPfS_S_i:
	.zero		924


//--------------------- .nv.constant0._Z14sumArraysOnGpuPfS_S_ --------------------------
	.section	.nv.constant0._Z14sumArraysOnGpuPfS_S_,"a",@progbits
	.sectionflags	@""
	.align	4
.nv.constant0._Z14sumArraysOnGpuPfS_S_:
	.zero		920


//--------------------- SYMBOLS --------------------------

	.type		.nv.reservedSmem.offset0,@object
	.size		.nv.reservedSmem.offset0,0x4
